	.headerflags	@"EF_CUDA_TEXMODE_UNIFIED EF_CUDA_64BIT_ADDRESS EF_CUDA_ACCELERATORS EF_CUDA_SM90 EF_CUDA_VIRTUAL_SM(EF_CUDA_SM90)"
	.elftype	@"ET_EXEC"


//--------------------- .nv.info                  --------------------------
	.section	.nv.info,"",@"SHT_CUDA_INFO"
	.align	4


	//----- nvinfo : EIATTR_REGCOUNT
	.align		4
        /*0000*/ 	.byte	0x04, 0x2f
        /*0002*/ 	.short	(.L_3 - .L_2)
	.align		4
.L_2:
        /*0004*/ 	.word	index@(triton_poi_fused__native_batch_norm_legit_no_training_relu_47)
        /*0008*/ 	.word	0x00000020


	//----- nvinfo : EIATTR_MIN_STACK_SIZE
	.align		4
.L_3:
        /*000c*/ 	.byte	0x04, 0x12
        /*000e*/ 	.short	(.L_5 - .L_4)
	.align		4
.L_4:
        /*0010*/ 	.word	index@(triton_poi_fused__native_batch_norm_legit_no_training_relu_47)
        /*0014*/ 	.word	0x00000000


	//----- nvinfo : EIATTR_FRAME_SIZE
	.align		4
.L_5:
        /*0018*/ 	.byte	0x04, 0x11
        /*001a*/ 	.short	(.L_7 - .L_6)
	.align		4
.L_6:
        /*001c*/ 	.word	index@(triton_poi_fused__native_batch_norm_legit_no_training_relu_47)
        /*0020*/ 	.word	0x00000000


	//----- nvinfo : EIATTR_MIN_STACK_SIZE
	.align		4
.L_7:
        /*0024*/ 	.byte	0x04, 0x12
        /*0026*/ 	.short	(.L_9 - .L_8)
	.align		4
.L_8:
        /*0028*/ 	.word	index@(triton_poi_fused__native_batch_norm_legit_no_training_relu_47)
        /*002c*/ 	.word	0x00000000
.L_9:


//--------------------- .nv.info.triton_poi_fused__native_batch_norm_legit_no_training_relu_47 --------------------------
	.section	.nv.info.triton_poi_fused__native_batch_norm_legit_no_training_relu_47,"",@"SHT_CUDA_INFO"
	.sectionflags	@""
	.align	4


	//----- nvinfo : EIATTR_CUDA_API_VERSION
	.align		4
        /*0000*/ 	.byte	0x04, 0x37
        /*0002*/ 	.short	(.L_11 - .L_10)
.L_10:
        /*0004*/ 	.word	0x0000007c


	//----- nvinfo : EIATTR_KPARAM_INFO
	.align		4
.L_11:
        /*0008*/ 	.byte	0x04, 0x17
        /*000a*/ 	.short	(.L_13 - .L_12)
.L_12:
        /*000c*/ 	.word	0x00000000
        /*0010*/ 	.short	0x0006
        /*0012*/ 	.short	0x0030
        /*0014*/ 	.byte	0x00, 0xf0, 0x11, 0x00


	//----- nvinfo : EIATTR_KPARAM_INFO
	.align		4
.L_13:
        /*0018*/ 	.byte	0x04, 0x17
        /*001a*/ 	.short	(.L_15 - .L_14)
.L_14:
        /*001c*/ 	.word	0x00000000
        /*0020*/ 	.short	0x0005
        /*0022*/ 	.short	0x0028
        /*0024*/ 	.byte	0x00, 0xf4, 0x21, 0x00


	//----- nvinfo : EIATTR_KPARAM_INFO
	.align		4
.L_15:
        /*0028*/ 	.byte	0x04, 0x17
        /*002a*/ 	.short	(.L_17 - .L_16)
.L_16:
        /*002c*/ 	.word	0x00000000
        /*0030*/ 	.short	0x0004
        /*0032*/ 	.short	0x0020
        /*0034*/ 	.byte	0x00, 0xf4, 0x21, 0x00


	//----- nvinfo : EIATTR_KPARAM_INFO
	.align		4
.L_17:
        /*0038*/ 	.byte	0x04, 0x17
        /*003a*/ 	.short	(.L_19 - .L_18)
.L_18:
        /*003c*/ 	.word	0x00000000
        /*0040*/ 	.short	0x0003
        /*0042*/ 	.short	0x0018
        /*0044*/ 	.byte	0x00, 0xf4, 0x21, 0x00


	//----- nvinfo : EIATTR_KPARAM_INFO
	.align		4
.L_19:
        /*0048*/ 	.byte	0x04, 0x17
        /*004a*/ 	.short	(.L_21 - .L_20)
.L_20:
        /*004c*/ 	.word	0x00000000
        /*0050*/ 	.short	0x0002
        /*0052*/ 	.short	0x0010
        /*0054*/ 	.byte	0x00, 0xf4, 0x21, 0x00


	//----- nvinfo : EIATTR_KPARAM_INFO
	.align		4
.L_21:
        /*0058*/ 	.byte	0x04, 0x17
        /*005a*/ 	.short	(.L_23 - .L_22)
.L_22:
        /*005c*/ 	.word	0x00000000
        /*0060*/ 	.short	0x0001
        /*0062*/ 	.short	0x0008
        /*0064*/ 	.byte	0x00, 0xf4, 0x21, 0x00


	//----- nvinfo : EIATTR_KPARAM_INFO
	.align		4
.L_23:
        /*0068*/ 	.byte	0x04, 0x17
        /*006a*/ 	.short	(.L_25 - .L_24)
.L_24:
        /*006c*/ 	.word	0x00000000
        /*0070*/ 	.short	0x0000
        /*0072*/ 	.short	0x0000
        /*0074*/ 	.byte	0x00, 0xf4, 0x21, 0x00


	//----- nvinfo : EIATTR_SPARSE_MMA_MASK
	.align		4
.L_25:
        /*0078*/ 	.byte	0x03, 0x50
        /*007a*/ 	.short	0x0000


	//----- nvinfo : EIATTR_MAXREG_COUNT
	.align		4
        /*007c*/ 	.byte	0x03, 0x1b
        /*007e*/ 	.short	0x00ff


	//----- nvinfo : EIATTR_EXIT_INSTR_OFFSETS
	.align		4
        /*0080*/ 	.byte	0x04, 0x1c
        /*0082*/ 	.short	(.L_27 - .L_26)


	//   ....[0]....
.L_26:
        /*0084*/ 	.word	0x00000700


	//----- nvinfo : EIATTR_REQNTID
	.align		4
.L_27:
        /*0088*/ 	.byte	0x04, 0x10
        /*008a*/ 	.short	(.L_29 - .L_28)
.L_28:
        /*008c*/ 	.word	0x00000080
        /*0090*/ 	.word	0x00000001
        /*0094*/ 	.word	0x00000001


	//----- nvinfo : EIATTR_CBANK_PARAM_SIZE
	.align		4
.L_29:
        /*0098*/ 	.byte	0x03, 0x19
        /*009a*/ 	.short	0x0034


	//----- nvinfo : EIATTR_PARAM_CBANK
	.align		4
        /*009c*/ 	.byte	0x04, 0x0a
        /*009e*/ 	.short	(.L_31 - .L_30)
	.align		4
.L_30:
        /*00a0*/ 	.word	index@(.nv.constant0.triton_poi_fused__native_batch_norm_legit_no_training_relu_47)
        /*00a4*/ 	.short	0x0210
        /*00a6*/ 	.short	0x0034


	//----- nvinfo : EIATTR_SW_WAR
	.align		4
.L_31:
        /*00a8*/ 	.byte	0x04, 0x36
        /*00aa*/ 	.short	(.L_33 - .L_32)
.L_32:
        /*00ac*/ 	.word	0x00000008
.L_33:


//--------------------- .nv.callgraph             --------------------------
	.section	.nv.callgraph,"",@"SHT_CUDA_CALLGRAPH"
	.align	4
	.sectionentsize	8
	.align		4
        /*0000*/ 	.word	0x00000000
	.align		4
        /*0004*/ 	.word	0xffffffff
	.align		4
        /*0008*/ 	.word	0x00000000
	.align		4
        /*000c*/ 	.word	0xfffffffe
	.align		4
        /*0010*/ 	.word	0x00000000
	.align		4
        /*0014*/ 	.word	0xfffffffd
	.align		4
        /*0018*/ 	.word	0x00000000
	.align		4
        /*001c*/ 	.word	0xfffffffc


//--------------------- .nv.constant4             --------------------------
	.section	.nv.constant4,"a",@progbits
	.align	8
	.align		8
.nv.constant4:
        /*0000*/ 	.dword	_$_str
	.align		8
        /*0008*/ 	.dword	_$_str_$_2


//--------------------- .text.triton_poi_fused__native_batch_norm_legit_no_training_relu_47 --------------------------
	.section	.text.triton_poi_fused__native_batch_norm_legit_no_training_relu_47,"ax",@progbits
	.align	128
        .global         triton_poi_fused__native_batch_norm_legit_no_training_relu_47
        .type           triton_poi_fused__native_batch_norm_legit_no_training_relu_47,@function
        .size           triton_poi_fused__native_batch_norm_legit_no_training_relu_47,(.L_x_1 - triton_poi_fused__native_batch_norm_legit_no_training_relu_47)
        .other          triton_poi_fused__native_batch_norm_legit_no_training_relu_47,@"STO_CUDA_ENTRY STV_DEFAULT"
triton_poi_fused__native_batch_norm_legit_no_training_relu_47:
.text.triton_poi_fused__native_batch_norm_legit_no_training_relu_47:
[----:B------:R-:W-:Y:S01]  /*0000*/  LDC R1, c[0x0][0x28] ;  /* 0x00000a00ff017b82 */ /* 0x000fe20000000800 */
[----:B------:R-:W1:Y:S01]  /*0010*/  S2R R0, SR_TID.X ;  /* 0x0000000000007919 */ /* 0x000e620000002100 */
[----:B------:R-:W-:Y:S01]  /*0020*/  HFMA2.MMA R4, -RZ, RZ, 0, 0 ;  /* 0x00000000ff047435 */ /* 0x000fe200000001ff */
[----:B------:R-:W-:Y:S01]  /*0030*/  MOV R6, RZ ;  /* 0x000000ff00067202 */ /* 0x000fe20000000f00 */
[----:B------:R-:W-:Y:S01]  /*0040*/  ULDC.64 UR4, c[0x0][0x208] ;  /* 0x0000820000047ab9 */ /* 0x000fe20000000a00 */
[----:B------:R-:W2:Y:S03]  /*0050*/  S2R R5, SR_CTAID.X ;  /* 0x0000000000057919 */ /* 0x000ea60000002500 */
[----:B------:R-:W3:Y:S08]  /*0060*/  LDC.64 R16, c[0x0][0x218] ;  /* 0x00008600ff107b82 */ /* 0x000ef00000000a00 */
[----:B------:R-:W4:Y:S08]  /*0070*/  LDC.64 R14, c[0x0][0x210] ;  /* 0x00008400ff0e7b82 */ /* 0x000f300000000a00 */
[----:B------:R-:W5:Y:S01]  /*0080*/  LDC.64 R12, c[0x0][0x230] ;  /* 0x00008c00ff0c7b82 */ /* 0x000f620000000a00 */
[----:B-1----:R-:W-:-:S02]  /*0090*/  SHF.L.U32 R0, R0, 0x2, RZ ;  /* 0x0000000200007819 */ /* 0x002fc400000006ff */
[----:B--2---:R-:W-:Y:S02]  /*00a0*/  SHF.R.S32.HI R3, RZ, 0x15, R5 ;  /* 0x00000015ff037819 */ /* 0x004fe40000011405 */
[----:B------:R-:W-:Y:S02]  /*00b0*/  LOP3.LUT R0, R0, 0x1fc, RZ, 0xc0, !PT ;  /* 0x000001fc00007812 */ /* 0x000fe400078ec0ff */
[----:B------:R-:W-:Y:S02]  /*00c0*/  SGXT R3, R3, 0x1 ;  /* 0x000000010303781a */ /* 0x000fe40000000200 */
[----:B------:R-:W-:-:S04]  /*00d0*/  LEA R18, R5, R0, 0xa ;  /* 0x0000000005127211 */ /* 0x000fc800078e50ff */
[----:B------:R-:W-:Y:S02]  /*00e0*/  LEA.HI R0, R3, R18, RZ, 0xa ;  /* 0x0000001203007211 */ /* 0x000fe400078f50ff */
[----:B------:R-:W1:Y:S02]  /*00f0*/  LDC.64 R2, c[0x0][0x220] ;  /* 0x00008800ff027b82 */ /* 0x000e640000000a00 */
[----:B------:R-:W-:Y:S02]  /*0100*/  SHF.R.S32.HI R5, RZ, 0xa, R0 ;  /* 0x0000000aff057819 */ /* 0x000fe40000011400 */
[----:B------:R-:W-:-:S04]  /*0110*/  IADD3 R0, R0, 0x200, RZ ;  /* 0x0000020000007810 */ /* 0x000fc80007ffe0ff */
[----:B------:R-:W-:Y:S01]  /*0120*/  SHF.R.S32.HI R7, RZ, 0xa, R0 ;  /* 0x0000000aff077819 */ /* 0x000fe20000011400 */
[----:B------:R-:W-:-:S04]  /*0130*/  IMAD.HI R0, R5, -0x7df7df7d, R4 ;  /* 0x8208208305007827 */ /* 0x000fc800078e0204 */
[----:B------:R-:W-:Y:S01]  /*0140*/  IMAD.HI R4, R7, -0x7df7df7d, R6 ;  /* 0x8208208307047827 */ /* 0x000fe200078e0206 */
[----:B------:R-:W-:-:S04]  /*0150*/  SHF.R.U32.HI R9, RZ, 0x1f, R0 ;  /* 0x0000001fff097819 */ /* 0x000fc80000011600 */
[----:B------:R-:W-:Y:S02]  /*0160*/  LEA.HI.SX32 R9, R0, R9, 0x19 ;  /* 0x0000000900097211 */ /* 0x000fe400078fcaff */
[----:B------:R-:W-:-:S03]  /*0170*/  SHF.R.U32.HI R11, RZ, 0x1f, R4 ;  /* 0x0000001fff0b7819 */ /* 0x000fc60000011604 */
[----:B------:R-:W-:Y:S01]  /*0180*/  IMAD R23, R9, -0xfc, R5 ;  /* 0xffffff0409177824 */ /* 0x000fe200078e0205 */
[----:B------:R-:W-:-:S03]  /*0190*/  LEA.HI.SX32 R11, R4, R11, 0x19 ;  /* 0x0000000b040b7211 */ /* 0x000fc600078fcaff */
[----:B-1----:R-:W-:-:S04]  /*01a0*/  IMAD.WIDE R8, R23, 0x4, R2 ;  /* 0x0000000417087825 */ /* 0x002fc800078e0202 */
[----:B------:R-:W-:Y:S01]  /*01b0*/  IMAD R19, R11, -0xfc, R7 ;  /* 0xffffff040b137824 */ /* 0x000fe200078e0207 */
[----:B------:R-:W2:Y:S03]  /*01c0*/  LDG.E.EL R20, desc[UR4][R8.64] ;  /* 0x0000000408147981 */ /* 0x000ea6000c2e1900 */
[----:B------:R-:W-:Y:S02]  /*01d0*/  IMAD.WIDE R10, R19, 0x4, R2 ;  /* 0x00000004130a7825 */ /* 0x000fe400078e0202 */
[----:B------:R-:W1:Y:S03]  /*01e0*/  LDC.64 R2, c[0x0][0x228] ;  /* 0x00008a00ff027b82 */ /* 0x000e660000000a00 */
[----:B------:R-:W2:Y:S01]  /*01f0*/  LDG.E.EL R21, desc[UR4][R10.64] ;  /* 0x000000040a157981 */ /* 0x000ea2000c2e1900 */
[----:B---3--:R-:W-:-:S04]  /*0200*/  IMAD.WIDE R26, R23, 0x4, R16 ;  /* 0x00000004171a7825 */ /* 0x008fc800078e0210 */
[----:B----4-:R-:W-:Y:S01]  /*0210*/  IMAD.WIDE R14, R18, 0x4, R14 ;  /* 0x00000004120e7825 */ /* 0x010fe200078e020e */
[----:B------:R-:W3:Y:S04]  /*0220*/  LDG.E.EL R0, desc[UR4][R26.64] ;  /* 0x000000041a007981 */ /* 0x000ee8000c2e1900 */
[----:B------:R-:W3:Y:S01]  /*0230*/  LDG.E.128 R4, desc[UR4][R14.64] ;  /* 0x000000040e047981 */ /* 0x000ee2000c1e1d00 */
[----:B------:R-:W-:-:S03]  /*0240*/  IMAD.WIDE R16, R19, 0x4, R16 ;  /* 0x0000000413107825 */ /* 0x000fc600078e0210 */
[----:B------:R-:W4:Y:S04]  /*0250*/  LDG.E.128 R8, desc[UR4][R14.64+0x800] ;  /* 0x000800040e087981 */ /* 0x000f28000c1e1d00 */
[----:B------:R-:W4:Y:S01]  /*0260*/  LDG.E.EL R16, desc[UR4][R16.64] ;  /* 0x0000000410107981 */ /* 0x000f22000c2e1900 */
[----:B01----:R-:W-:-:S04]  /*0270*/  IMAD.WIDE R24, R23, 0x4, R2 ;  /* 0x0000000417187825 */ /* 0x003fc800078e0202 */
[----:B-----5:R-:W-:Y:S02]  /*0280*/  IMAD.WIDE R22, R23, 0x4, R12 ;  /* 0x0000000417167825 */ /* 0x020fe400078e020c */
[----:B------:R-:W5:Y:S04]  /*0290*/  LDG.E.EL R24, desc[UR4][R24.64] ;  /* 0x0000000418187981 */ /* 0x000f68000c2e1900 */
[----:B------:R-:W5:Y:S01]  /*02a0*/  LDG.E.EL R23, desc[UR4][R22.64] ;  /* 0x0000000416177981 */ /* 0x000f62000c2e1900 */
[----:B------:R-:W-:-:S04]  /*02b0*/  IMAD.WIDE R2, R19, 0x4, R2 ;  /* 0x0000000413027825 */ /* 0x000fc800078e0202 */
[----:B------:R-:W-:Y:S02]  /*02c0*/  IMAD.WIDE R28, R19, 0x4, R12 ;  /* 0x00000004131c7825 */ /* 0x000fe400078e020c */
[----:B------:R0:W4:Y:S04]  /*02d0*/  LDG.E.EL R12, desc[UR4][R2.64] ;  /* 0x00000004020c7981 */ /* 0x000128000c2e1900 */
[----:B------:R-:W4:Y:S01]  /*02e0*/  LDG.E.EL R13, desc[UR4][R28.64] ;  /* 0x000000041c0d7981 */ /* 0x000f22000c2e1900 */
[----:B0-----:R-:W-:Y:S01]  /*02f0*/  HFMA2.MMA R3, -RZ, RZ, 1.625, 0 ;  /* 0x3e800000ff037435 */ /* 0x001fe200000001ff */
[----:B--2---:R-:W-:-:S04]  /*0300*/  FADD R20, R20, 9.9999997473787516356e-06 ;  /* 0x3727c5ac14147421 */ /* 0x004fc80000000000 */
[----:B------:R-:W0:Y:S01]  /*0310*/  MUFU.SQRT R19, R20 ;  /* 0x0000001400137308 */ /* 0x000e220000002000 */
[----:B------:R-:W-:-:S07]  /*0320*/  FADD R21, R21, 9.9999997473787516356e-06 ;  /* 0x3727c5ac15157421 */ /* 0x000fce0000000000 */
[----:B------:R-:W1:Y:S01]  /*0330*/  MUFU.SQRT R25, R21 ;  /* 0x0000001500197308 */ /* 0x000e620000002000 */
[C---:B0-----:R-:W-:Y:S02]  /*0340*/  FSETP.GT.AND P0, PT, R19.reuse, 8.50705917302346158658e+37, PT ;  /* 0x7e8000001300780b */ /* 0x041fe40003f04000 */
[----:B------:R-:W-:Y:S02]  /*0350*/  FSETP.GEU.AND P2, PT, R19, 1.175494350822287508e-38, PT ;  /* 0x008000001300780b */ /* 0x000fe40003f4e000 */
[C---:B-1----:R-:W-:Y:S02]  /*0360*/  FSETP.GT.AND P1, PT, R25.reuse, 8.50705917302346158658e+37, PT ;  /* 0x7e8000001900780b */ /* 0x042fe40003f24000 */
[----:B------:R-:W-:-:S07]  /*0370*/  FSETP.GEU.AND P3, PT, R25, 1.175494350822287508e-38, PT ;  /* 0x008000001900780b */ /* 0x000fce0003f6e000 */
[----:B------:R-:W-:-:S04]  /*0380*/  @P0 FMUL R19, R19, 0.25 ;  /* 0x3e80000013130820 */ /* 0x000fc80000400000 */
[----:B------:R-:W-:Y:S01]  /*0390*/  @!P2 FMUL R19, R19, 16777216 ;  /* 0x4b8000001313a820 */ /* 0x000fe20000400000 */
[----:B------:R-:W-:-:S05]  /*03a0*/  @P1 FMUL R25, R25, 0.25 ;  /* 0x3e80000019191820 */ /* 0x000fca0000400000 */
[----:B------:R-:W0:Y:S01]  /*03b0*/  MUFU.RCP R19, R19 ;  /* 0x0000001300137308 */ /* 0x000e220000001000 */
[----:B------:R-:W-:Y:S01]  /*03c0*/  @!P3 FMUL R25, R25, 16777216 ;  /* 0x4b8000001919b820 */ /* 0x000fe20000400000 */
[----:B------:R-:W-:-:S06]  /*03d0*/  FSEL R2, R3, 1, P0 ;  /* 0x3f80000003027808 */ /* 0x000fcc0000000000 */
[----:B------:R-:W1:Y:S01]  /*03e0*/  MUFU.RCP R14, R25 ;  /* 0x00000019000e7308 */ /* 0x000e620000001000 */
[----:B------:R-:W-:Y:S01]  /*03f0*/  FSEL R3, R3, 1, P1 ;  /* 0x3f80000003037808 */ /* 0x000fe20000800000 */
[----:B------:R-:W-:Y:S01]  /*0400*/  @!P2 FMUL R2, R2, 16777216 ;  /* 0x4b8000000202a820 */ /* 0x000fe20000400000 */
[----:B---3--:R-:W-:-:S03]  /*0410*/  FADD R4, R4, -R0 ;  /* 0x8000000004047221 */ /* 0x008fc60000000000 */
[----:B------:R-:W-:Y:S01]  /*0420*/  @!P3 FMUL R3, R3, 16777216 ;  /* 0x4b8000000303b820 */ /* 0x000fe20000400000 */
[----:B0-----:R-:W-:Y:S01]  /*0430*/  FMUL R15, R19, R2 ;  /* 0x00000002130f7220 */ /* 0x001fe20000400000 */
[--C-:B------:R-:W-:Y:S01]  /*0440*/  FADD R20, R5, -R0.reuse ;  /* 0x8000000005147221 */ /* 0x100fe20000000000 */
[--C-:B------:R-:W-:Y:S01]  /*0450*/  FADD R6, R6, -R0.reuse ;  /* 0x8000000006067221 */ /* 0x100fe20000000000 */
[----:B------:R-:W-:Y:S01]  /*0460*/  FADD R0, R7, -R0 ;  /* 0x8000000007007221 */ /* 0x000fe20000000000 */
[C---:B------:R-:W-:Y:S01]  /*0470*/  FMUL R5, R15.reuse, R4 ;  /* 0x000000040f057220 */ /* 0x040fe20000400000 */
[C---:B------:R-:W-:Y:S01]  /*0480*/  FMUL R4, R15.reuse, R20 ;  /* 0x000000140f047220 */ /* 0x040fe20000400000 */
[----:B-1----:R-:W-:Y:S02]  /*0490*/  FMUL R14, R14, R3 ;  /* 0x000000030e0e7220 */ /* 0x002fe40000400000 */
[----:B------:R-:W0:Y:S01]  /*04a0*/  LDC.64 R2, c[0x0][0x238] ;  /* 0x00008e00ff027b82 */ /* 0x000e220000000a00 */
[C---:B------:R-:W-:Y:S01]  /*04b0*/  FMUL R20, R15.reuse, R6 ;  /* 0x000000060f147220 */ /* 0x040fe20000400000 */
[----:B------:R-:W-:Y:S01]  /*04c0*/  FMUL R6, R15, R0 ;  /* 0x000000000f067220 */ /* 0x000fe20000400000 */
[--C-:B----4-:R-:W-:Y:S01]  /*04d0*/  FADD R7, R8, -R16.reuse ;  /* 0x8000001008077221 */ /* 0x110fe20000000000 */
[--C-:B------:R-:W-:Y:S01]  /*04e0*/  FADD R9, R9, -R16.reuse ;  /* 0x8000001009097221 */ /* 0x100fe20000000000 */
[--C-:B------:R-:W-:Y:S01]  /*04f0*/  FADD R15, R10, -R16.reuse ;  /* 0x800000100a0f7221 */ /* 0x100fe20000000000 */
[C-C-:B-----5:R-:W-:Y:S01]  /*0500*/  FFMA R0, R24.reuse, R5, R23.reuse ;  /* 0x0000000518007223 */ /* 0x160fe20000000017 */
[----:B------:R-:W-:Y:S01]  /*0510*/  FADD R11, R11, -R16 ;  /* 0x800000100b0b7221 */ /* 0x000fe20000000000 */
[C-C-:B------:R-:W-:Y:S01]  /*0520*/  FFMA R4, R24.reuse, R4, R23.reuse ;  /* 0x0000000418047223 */ /* 0x140fe20000000017 */
[C-C-:B------:R-:W-:Y:S01]  /*0530*/  FFMA R5, R24.reuse, R20, R23.reuse ;  /* 0x0000001418057223 */ /* 0x140fe20000000017 */
[----:B------:R-:W-:Y:S01]  /*0540*/  FFMA R23, R24, R6, R23 ;  /* 0x0000000618177223 */ /* 0x000fe20000000017 */
[C---:B------:R-:W-:Y:S01]  /*0550*/  FMUL R7, R14.reuse, R7 ;  /* 0x000000070e077220 */ /* 0x040fe20000400000 */
[C---:B------:R-:W-:Y:S01]  /*0560*/  FMUL R8, R14.reuse, R9 ;  /* 0x000000090e087220 */ /* 0x040fe20000400000 */
[C---:B------:R-:W-:Y:S01]  /*0570*/  FMUL R6, R14.reuse, R15 ;  /* 0x0000000f0e067220 */ /* 0x040fe20000400000 */
[----:B------:R-:W-:Y:S01]  /*0580*/  FMUL R14, R14, R11 ;  /* 0x0000000b0e0e7220 */ /* 0x000fe20000400000 */
[C-C-:B------:R-:W-:Y:S01]  /*0590*/  FFMA R9, R12.reuse, R7, R13.reuse ;  /* 0x000000070c097223 */ /* 0x140fe2000000000d */
[C-C-:B------:R-:W-:Y:S01]  /*05a0*/  FFMA R8, R12.reuse, R8, R13.reuse ;  /* 0x000000080c087223 */ /* 0x140fe2000000000d */
[C-C-:B------:R-:W-:Y:S01]  /*05b0*/  FFMA R10, R12.reuse, R6, R13.reuse ;  /* 0x000000060c0a7223 */ /* 0x140fe2000000000d */
[----:B------:R-:W-:Y:S01]  /*05c0*/  FFMA R14, R12, R14, R13 ;  /* 0x0000000e0c0e7223 */ /* 0x000fe2000000000d */
[----:B------:R-:W-:-:S02]  /*05d0*/  FSETP.GEU.AND P6, PT, R23, RZ, PT ;  /* 0x000000ff1700720b */ /* 0x000fc40003fce000 */
[----:B------:R-:W-:Y:S02]  /*05e0*/  FSETP.GEU.AND P0, PT, R5, RZ, PT ;  /* 0x000000ff0500720b */ /* 0x000fe40003f0e000 */
[----:B------:R-:W-:Y:S02]  /*05f0*/  FSETP.GEU.AND P1, PT, R4, RZ, PT ;  /* 0x000000ff0400720b */ /* 0x000fe40003f2e000 */
[----:B------:R-:W-:Y:S02]  /*0600*/  FSETP.GEU.AND P3, PT, R14, RZ, PT ;  /* 0x000000ff0e00720b */ /* 0x000fe40003f6e000 */
[----:B------:R-:W-:Y:S02]  /*0610*/  SEL R7, R23, RZ, P6 ;  /* 0x000000ff17077207 */ /* 0x000fe40003000000 */
[----:B------:R-:W-:Y:S02]  /*0620*/  FSETP.GEU.AND P2, PT, R0, RZ, PT ;  /* 0x000000ff0000720b */ /* 0x000fe40003f4e000 */
[----:B------:R-:W-:-:S02]  /*0630*/  FSETP.GEU.AND P4, PT, R10, RZ, PT ;  /* 0x000000ff0a00720b */ /* 0x000fc40003f8e000 */
[----:B------:R-:W-:Y:S02]  /*0640*/  FSETP.GEU.AND P5, PT, R9, RZ, PT ;  /* 0x000000ff0900720b */ /* 0x000fe40003fae000 */
[----:B------:R-:W-:Y:S02]  /*0650*/  FSETP.GEU.AND P6, PT, R8, RZ, PT ;  /* 0x000000ff0800720b */ /* 0x000fe40003fce000 */
[----:B------:R-:W-:Y:S01]  /*0660*/  SEL R6, R5, RZ, P0 ;  /* 0x000000ff05067207 */ /* 0x000fe20000000000 */
[----:B0-----:R-:W-:Y:S01]  /*0670*/  IMAD.WIDE R2, R18, 0x4, R2 ;  /* 0x0000000412027825 */ /* 0x001fe200078e0202 */
[----:B------:R-:W-:Y:S02]  /*0680*/  SEL R5, R4, RZ, P1 ;  /* 0x000000ff04057207 */ /* 0x000fe40000800000 */
[----:B------:R-:W-:Y:S02]  /*0690*/  SEL R15, R14, RZ, P3 ;  /* 0x000000ff0e0f7207 */ /* 0x000fe40001800000 */
[----:B------:R-:W-:-:S02]  /*06a0*/  SEL R4, R0, RZ, P2 ;  /* 0x000000ff00047207 */ /* 0x000fc40001000000 */
[----:B------:R-:W-:Y:S02]  /*06b0*/  SEL R14, R10, RZ, P4 ;  /* 0x000000ff0a0e7207 */ /* 0x000fe40002000000 */
[----:B------:R-:W-:Y:S02]  /*06c0*/  SEL R12, R9, RZ, P5 ;  /* 0x000000ff090c7207 */ /* 0x000fe40002800000 */
[----:B------:R-:W-:Y:S01]  /*06d0*/  SEL R13, R8, RZ, P6 ;  /* 0x000000ff080d7207 */ /* 0x000fe20003000000 */
[----:B------:R-:W-:Y:S04]  /*06e0*/  STG.E.128 desc[UR4][R2.64], R4 ;  /* 0x0000000402007986 */ /* 0x000fe8000c101d04 */
[----:B------:R-:W-:Y:S01]  /*06f0*/  STG.E.128 desc[UR4][R2.64+0x800], R12 ;  /* 0x0008000c02007986 */ /* 0x000fe2000c101d04 */
[----:B------:R-:W-:Y:S05]  /*0700*/  EXIT ;  /* 0x000000000000794d */ /* 0x000fea0003800000 */
.L_x_0:
[----:B------:R-:W-:-:S00]  /*0710*/  BRA `(.L_x_0) ;  /* 0xfffffffc00fc7947 */ /* 0x000fc0000383ffff */
[----:B------:R-:W-:-:S00]  /*0720*/  NOP ;  /* 0x0000000000007918 */ /* 0x000fc00000000000 */
        /* <DEDUP_REMOVED lines=13> */
.L_x_1:


//--------------------- .nv.global.init           --------------------------
	.section	.nv.global.init,"aw",@progbits
.nv.global.init:
	.type		_$_str,@object
	.size		_$_str,(_$_str_$_2 - _$_str)
_$_str:
        /*0000*/ 	.byte	0x5f, 0x5f, 0x43, 0x55, 0x44, 0x41, 0x5f, 0x46, 0x54, 0x5a, 0x00
	.type		_$_str_$_2,@object
	.size		_$_str_$_2,(.L_1 - _$_str_$_2)
_$_str_$_2:
        /*000b*/ 	.byte	0x5f, 0x5f, 0x43, 0x55, 0x44, 0x41, 0x5f, 0x50, 0x52, 0x45, 0x43, 0x5f, 0x53, 0x51, 0x52, 0x54
        /*001b*/ 	.byte	0x00
.L_1:


//--------------------- .nv.constant0.triton_poi_fused__native_batch_norm_legit_no_training_relu_47 --------------------------
	.section	.nv.constant0.triton_poi_fused__native_batch_norm_legit_no_training_relu_47,"a",@progbits
	.sectionflags	@""
	.align	4
.nv.constant0.triton_poi_fused__native_batch_norm_legit_no_training_relu_47:
	.zero		580
